	.headerflags	@"EF_CUDA_TEXMODE_UNIFIED EF_CUDA_64BIT_ADDRESS EF_CUDA_ACCELERATORS EF_CUDA_SM90 EF_CUDA_VIRTUAL_SM(EF_CUDA_SM90)"
	.elftype	@"ET_EXEC"


//--------------------- .nv.info                  --------------------------
	.section	.nv.info,"",@"SHT_CUDA_INFO"
	.align	4


	//----- nvinfo : EIATTR_REGCOUNT
	.align		4
        /*0000*/ 	.byte	0x04, 0x2f
        /*0002*/ 	.short	(.L_1 - .L_0)
	.align		4
.L_0:
        /*0004*/ 	.word	index@(triton_poi_fused_convolution_87)
        /*0008*/ 	.word	0x0000000e


	//----- nvinfo : EIATTR_MIN_STACK_SIZE
	.align		4
.L_1:
        /*000c*/ 	.byte	0x04, 0x12
        /*000e*/ 	.short	(.L_3 - .L_2)
	.align		4
.L_2:
        /*0010*/ 	.word	index@(triton_poi_fused_convolution_87)
        /*0014*/ 	.word	0x00000000


	//----- nvinfo : EIATTR_FRAME_SIZE
	.align		4
.L_3:
        /*0018*/ 	.byte	0x04, 0x11
        /*001a*/ 	.short	(.L_5 - .L_4)
	.align		4
.L_4:
        /*001c*/ 	.word	index@(triton_poi_fused_convolution_87)
        /*0020*/ 	.word	0x00000000


	//----- nvinfo : EIATTR_MIN_STACK_SIZE
	.align		4
.L_5:
        /*0024*/ 	.byte	0x04, 0x12
        /*0026*/ 	.short	(.L_7 - .L_6)
	.align		4
.L_6:
        /*0028*/ 	.word	index@(triton_poi_fused_convolution_87)
        /*002c*/ 	.word	0x00000000
.L_7:


//--------------------- .nv.info.triton_poi_fused_convolution_87 --------------------------
	.section	.nv.info.triton_poi_fused_convolution_87,"",@"SHT_CUDA_INFO"
	.sectionflags	@""
	.align	4


	//----- nvinfo : EIATTR_CUDA_API_VERSION
	.align		4
        /*0000*/ 	.byte	0x04, 0x37
        /*0002*/ 	.short	(.L_9 - .L_8)
.L_8:
        /*0004*/ 	.word	0x0000007c


	//----- nvinfo : EIATTR_KPARAM_INFO
	.align		4
.L_9:
        /*0008*/ 	.byte	0x04, 0x17
        /*000a*/ 	.short	(.L_11 - .L_10)
.L_10:
        /*000c*/ 	.word	0x00000000
        /*0010*/ 	.short	0x0002
        /*0012*/ 	.short	0x0010
        /*0014*/ 	.byte	0x00, 0xf0, 0x11, 0x00


	//----- nvinfo : EIATTR_KPARAM_INFO
	.align		4
.L_11:
        /*0018*/ 	.byte	0x04, 0x17
        /*001a*/ 	.short	(.L_13 - .L_12)
.L_12:
        /*001c*/ 	.word	0x00000000
        /*0020*/ 	.short	0x0001
        /*0022*/ 	.short	0x0008
        /*0024*/ 	.byte	0x00, 0xf4, 0x21, 0x00


	//----- nvinfo : EIATTR_KPARAM_INFO
	.align		4
.L_13:
        /*0028*/ 	.byte	0x04, 0x17
        /*002a*/ 	.short	(.L_15 - .L_14)
.L_14:
        /*002c*/ 	.word	0x00000000
        /*0030*/ 	.short	0x0000
        /*0032*/ 	.short	0x0000
        /*0034*/ 	.byte	0x00, 0xf4, 0x21, 0x00


	//----- nvinfo : EIATTR_SPARSE_MMA_MASK
	.align		4
.L_15:
        /*0038*/ 	.byte	0x03, 0x50
        /*003a*/ 	.short	0x0000


	//----- nvinfo : EIATTR_MAXREG_COUNT
	.align		4
        /*003c*/ 	.byte	0x03, 0x1b
        /*003e*/ 	.short	0x00ff


	//----- nvinfo : EIATTR_EXIT_INSTR_OFFSETS
	.align		4
        /*0040*/ 	.byte	0x04, 0x1c
        /*0042*/ 	.short	(.L_17 - .L_16)


	//   ....[0]....
.L_16:
        /*0044*/ 	.word	0x000001e0


	//   ....[1]....
        /*0048*/ 	.word	0x00000200


	//----- nvinfo : EIATTR_REQNTID
	.align		4
.L_17:
        /*004c*/ 	.byte	0x04, 0x10
        /*004e*/ 	.short	(.L_19 - .L_18)
.L_18:
        /*0050*/ 	.word	0x00000080
        /*0054*/ 	.word	0x00000001
        /*0058*/ 	.word	0x00000001


	//----- nvinfo : EIATTR_CBANK_PARAM_SIZE
	.align		4
.L_19:
        /*005c*/ 	.byte	0x03, 0x19
        /*005e*/ 	.short	0x0014


	//----- nvinfo : EIATTR_PARAM_CBANK
	.align		4
        /*0060*/ 	.byte	0x04, 0x0a
        /*0062*/ 	.short	(.L_21 - .L_20)
	.align		4
.L_20:
        /*0064*/ 	.word	index@(.nv.constant0.triton_poi_fused_convolution_87)
        /*0068*/ 	.short	0x0210
        /*006a*/ 	.short	0x0014


	//----- nvinfo : EIATTR_SW_WAR
	.align		4
.L_21:
        /*006c*/ 	.byte	0x04, 0x36
        /*006e*/ 	.short	(.L_23 - .L_22)
.L_22:
        /*0070*/ 	.word	0x00000008
.L_23:


//--------------------- .nv.callgraph             --------------------------
	.section	.nv.callgraph,"",@"SHT_CUDA_CALLGRAPH"
	.align	4
	.sectionentsize	8
	.align		4
        /*0000*/ 	.word	0x00000000
	.align		4
        /*0004*/ 	.word	0xffffffff
	.align		4
        /*0008*/ 	.word	0x00000000
	.align		4
        /*000c*/ 	.word	0xfffffffe
	.align		4
        /*0010*/ 	.word	0x00000000
	.align		4
        /*0014*/ 	.word	0xfffffffd
	.align		4
        /*0018*/ 	.word	0x00000000
	.align		4
        /*001c*/ 	.word	0xfffffffc


//--------------------- .text.triton_poi_fused_convolution_87 --------------------------
	.section	.text.triton_poi_fused_convolution_87,"ax",@progbits
	.align	128
        .global         triton_poi_fused_convolution_87
        .type           triton_poi_fused_convolution_87,@function
        .size           triton_poi_fused_convolution_87,(.L_x_1 - triton_poi_fused_convolution_87)
        .other          triton_poi_fused_convolution_87,@"STO_CUDA_ENTRY STV_DEFAULT"
triton_poi_fused_convolution_87:
.text.triton_poi_fused_convolution_87:
[----:B------:R-:W0:Y:S02]  /*0000*/  LDC R1, c[0x0][0x28] ;  /* 0x00000a00ff017b82 */ /* 0x000e240000000800 */
[----:B------:R-:W1:Y:S01]  /*0010*/  S2R R0, SR_TID.X ;  /* 0x0000000000007919 */ /* 0x000e620000002100 */
[----:B------:R-:W2:Y:S01]  /*0020*/  LDC.64 R6, c[0x0][0x218] ;  /* 0x00008600ff067b82 */ /* 0x000ea20000000a00 */
[----:B------:R-:W-:Y:S01]  /*0030*/  ULDC.64 UR4, c[0x0][0x208] ;  /* 0x0000820000047ab9 */ /* 0x000fe20000000a00 */
[----:B------:R-:W3:Y:S06]  /*0040*/  S2R R9, SR_CTAID.X ;  /* 0x0000000000097919 */ /* 0x000eec0000002500 */
[----:B------:R-:W4:Y:S01]  /*0050*/  LDC.64 R2, c[0x0][0x210] ;  /* 0x00008400ff027b82 */ /* 0x000f220000000a00 */
[----:B-1----:R-:W-:-:S04]  /*0060*/  SHF.L.U32 R0, R0, 0x1, RZ ;  /* 0x0000000100007819 */ /* 0x002fc800000006ff */
[----:B------:R-:W-:-:S04]  /*0070*/  LOP3.LUT R0, R0, 0xfe, RZ, 0xc0, !PT ;  /* 0x000000fe00007812 */ /* 0x000fc800078ec0ff */
[----:B---3--:R-:W-:-:S04]  /*0080*/  LEA R9, R9, R0, 0x8 ;  /* 0x0000000009097211 */ /* 0x008fc800078e40ff */
[----:B------:R-:W-:Y:S01]  /*0090*/  IADD3 R0, R9, 0x1, RZ ;  /* 0x0000000109007810 */ /* 0x000fe20007ffe0ff */
[C---:B------:R-:W-:Y:S01]  /*00a0*/  IMAD.HI R4, R9.reuse, 0x1b4e81b5, RZ ;  /* 0x1b4e81b509047827 */ /* 0x040fe200078e02ff */
[----:B------:R-:W-:-:S03]  /*00b0*/  ISETP.GE.AND P0, PT, R9, 0x12c0, PT ;  /* 0x000012c00900780c */ /* 0x000fc60003f06270 */
[----:B------:R-:W-:Y:S01]  /*00c0*/  IMAD.HI R8, R0, 0x1b4e81b5, RZ ;  /* 0x1b4e81b500087827 */ /* 0x000fe200078e02ff */
[----:B------:R-:W-:-:S03]  /*00d0*/  SHF.R.U32.HI R5, RZ, 0x1f, R4 ;  /* 0x0000001fff057819 */ /* 0x000fc60000011604 */
[----:B----4-:R-:W-:Y:S01]  /*00e0*/  IMAD.WIDE R2, R9, 0x4, R2 ;  /* 0x0000000409027825 */ /* 0x010fe200078e0202 */
[----:B------:R-:W-:Y:S02]  /*00f0*/  SHF.R.U32.HI R11, RZ, 0x1f, R8 ;  /* 0x0000001fff0b7819 */ /* 0x000fe40000011608 */
[----:B------:R-:W-:Y:S02]  /*0100*/  LEA.HI.SX32 R4, R4, R5, 0x1d ;  /* 0x0000000504047211 */ /* 0x000fe400078feaff */
[----:B------:R-:W-:-:S03]  /*0110*/  LEA.HI.SX32 R11, R8, R11, 0x1d ;  /* 0x0000000b080b7211 */ /* 0x000fc600078feaff */
[----:B------:R-:W-:Y:S01]  /*0120*/  IMAD R5, R4, -0x4b, R9 ;  /* 0xffffffb504057824 */ /* 0x000fe200078e0209 */
[----:B------:R-:W-:Y:S01]  /*0130*/  CS2R R8, SRZ ;  /* 0x0000000000087805 */ /* 0x000fe2000001ff00 */
[----:B------:R-:W-:Y:S01]  /*0140*/  IMAD R11, R11, -0x4b, R0 ;  /* 0xffffffb50b0b7824 */ /* 0x000fe200078e0200 */
[----:B------:R-:W-:Y:S01]  /*0150*/  MOV R0, RZ ;  /* 0x000000ff00007202 */ /* 0x000fe20000000f00 */
[----:B--2---:R-:W-:-:S03]  /*0160*/  IMAD.WIDE R4, R5, 0x4, R6 ;  /* 0x0000000405047825 */ /* 0x004fc600078e0206 */
[----:B------:R-:W2:Y:S01]  /*0170*/  @!P0 LDG.E.64 R8, desc[UR4][R2.64] ;  /* 0x0000000402088981 */ /* 0x000ea2000c1e1b00 */
[----:B------:R-:W-:Y:S01]  /*0180*/  IMAD.WIDE R6, R11, 0x4, R6 ;  /* 0x000000040b067825 */ /* 0x000fe200078e0206 */
[----:B------:R-:W-:-:S04]  /*0190*/  HFMA2.MMA R11, -RZ, RZ, 0, 0 ;  /* 0x00000000ff0b7435 */ /* 0x000fc800000001ff */
[----:B------:R-:W2:Y:S06]  /*01a0*/  @!P0 LDG.E.EL R0, desc[UR4][R6.64] ;  /* 0x0000000406008981 */ /* 0x000eac000c2e1900 */
[----:B------:R-:W3:Y:S01]  /*01b0*/  @!P0 LDG.E.EL R11, desc[UR4][R4.64] ;  /* 0x00000004040b8981 */ /* 0x000ee2000c2e1900 */
[----:B--2---:R-:W-:Y:S01]  /*01c0*/  FADD R9, R0, R9 ;  /* 0x0000000900097221 */ /* 0x004fe20000000000 */
[----:B---3--:R-:W-:Y:S01]  /*01d0*/  FADD R8, R11, R8 ;  /* 0x000000080b087221 */ /* 0x008fe20000000000 */
[----:B------:R-:W-:Y:S06]  /*01e0*/  @P0 EXIT ;  /* 0x000000000000094d */ /* 0x000fec0003800000 */
[----:B------:R-:W-:Y:S01]  /*01f0*/  STG.E.64 desc[UR4][R2.64], R8 ;  /* 0x0000000802007986 */ /* 0x000fe2000c101b04 */
[----:B------:R-:W-:Y:S05]  /*0200*/  EXIT ;  /* 0x000000000000794d */ /* 0x000fea0003800000 */
.L_x_0:
[----:B------:R-:W-:-:S00]  /*0210*/  BRA `(.L_x_0) ;  /* 0xfffffffc00fc7947 */ /* 0x000fc0000383ffff */
[----:B------:R-:W-:-:S00]  /*0220*/  NOP ;  /* 0x0000000000007918 */ /* 0x000fc00000000000 */
        /* <DEDUP_REMOVED lines=13> */
.L_x_1:


//--------------------- .nv.constant0.triton_poi_fused_convolution_87 --------------------------
	.section	.nv.constant0.triton_poi_fused_convolution_87,"a",@progbits
	.sectionflags	@""
	.align	4
.nv.constant0.triton_poi_fused_convolution_87:
	.zero		548
